//
// Generated by NVIDIA NVVM Compiler
//
// Compiler Build ID: CL-36424714
// Cuda compilation tools, release 13.0, V13.0.88
// Based on NVVM 20.0.0
//

.version 9.0
.target sm_100
.address_size 64

	// .globl	_Z15test_input_argsPii

.visible .entry _Z15test_input_argsPii(
	.param .u64 .ptr .align 1 _Z15test_input_argsPii_param_0,
	.param .u32 _Z15test_input_argsPii_param_1
)
{
	.reg .b32 	%r<3>;
	.reg .b64 	%rd<5>;

	ld.param.u64 	%rd1, [_Z15test_input_argsPii_param_0];
	ld.param.u32 	%r1, [_Z15test_input_argsPii_param_1];
	cvta.to.global.u64 	%rd2, %rd1;
	mov.b32 	%r2, 42;
	st.global.u32 	[%rd2+8], %r2;
	mul.wide.s32 	%rd3, %r1, 4;
	add.s64 	%rd4, %rd2, %rd3;
	st.global.u32 	[%rd4], %r2;
	st.global.u32 	[%rd4+4], %r2;
	st.global.u32 	[%rd2+4], %r2;
	ret;

}


// ===== COMPILED SASS (sm_100) =====

	.target	sm_100

	.elftype	@"ET_EXEC"


//--------------------- .note.nv.tkinfo           --------------------------
	.section	.note.nv.tkinfo,"",@"SHT_NOTE"
	.sectionflags	@"SHF_NOTE_NV_TKINFO"
	.tkinfo
        /*0018*/ 	.word	0x00000002
        /*0030*/ 	.string	""
        /*0030*/ 	.string	"ptxas"
        /*0030*/ 	.string	"Cuda compilation tools, release 13.0, V13.0.88"
        /*0030*/ 	.string	"Build cuda_13.0.r13.0/compiler.36424714_0"
        /*0030*/ 	.string	"-arch sm_100 -m 64 "



//--------------------- .note.nv.cuinfo           --------------------------
	.section	.note.nv.cuinfo,"",@"SHT_NOTE"
	.sectionflags	@"SHF_NOTE_NV_CUINFO"
        /*0018*/ 	.short	0x0002
        /*001a*/ 	.short	0x0064
        /*001c*/ 	.short	0x0082
	.zero		2


//--------------------- .nv.info                  --------------------------
	.section	.nv.info,"",@"SHT_CUDA_INFO"
	.align	4


	//----- nvinfo : EIATTR_REGCOUNT
	.align		4
        /*0000*/ 	.byte	0x04, 0x2f
        /*0002*/ 	.short	(.L_1 - .L_0)
	.align		4
.L_0:
        /*0004*/ 	.word	index@(_Z15test_input_argsPii)
        /*0008*/ 	.word	0x0000000c


	//----- nvinfo : EIATTR_FRAME_SIZE
	.align		4
.L_1:
        /*000c*/ 	.byte	0x04, 0x11
        /*000e*/ 	.short	(.L_3 - .L_2)
	.align		4
.L_2:
        /*0010*/ 	.word	index@(_Z15test_input_argsPii)
        /*0014*/ 	.word	0x00000000


	//----- nvinfo : EIATTR_MIN_STACK_SIZE
	.align		4
.L_3:
        /*0018*/ 	.byte	0x04, 0x12
        /*001a*/ 	.short	(.L_5 - .L_4)
	.align		4
.L_4:
        /*001c*/ 	.word	index@(_Z15test_input_argsPii)
        /*0020*/ 	.word	0x00000000
.L_5:


//--------------------- .nv.compat                --------------------------
	.section	.nv.compat,"",@"SHT_CUDA_COMPAT_INFO"
	.align	4
        /*0000*/ 	.byte	0x02, 0x09, 0x00, 0x00, 0x02, 0x02, 0x01, 0x00, 0x02, 0x05, 0x05, 0x00, 0x03, 0x07, 0x01, 0x01
        /*0010*/ 	.byte	0x02, 0x03, 0x00, 0x00, 0x02, 0x06, 0x01, 0x00, 0x04, 0x0b, 0x08, 0x00, 0x09, 0x00, 0x00, 0x00
        /*0020*/ 	.byte	0x00, 0x00, 0x00, 0x00


//--------------------- .nv.info._Z15test_input_argsPii --------------------------
	.section	.nv.info._Z15test_input_argsPii,"",@"SHT_CUDA_INFO"
	.sectionflags	@""
	.align	4


	//----- nvinfo : EIATTR_CUDA_API_VERSION
	.align		4
        /*0000*/ 	.byte	0x04, 0x37
        /*0002*/ 	.short	(.L_7 - .L_6)
.L_6:
        /*0004*/ 	.word	0x00000082


	//----- nvinfo : EIATTR_KPARAM_INFO
	.align		4
.L_7:
        /*0008*/ 	.byte	0x04, 0x17
        /*000a*/ 	.short	(.L_9 - .L_8)
.L_8:
        /*000c*/ 	.word	0x00000000
        /*0010*/ 	.short	0x0001
        /*0012*/ 	.short	0x0008
        /*0014*/ 	.byte	0x00, 0xf0, 0x11, 0x00


	//----- nvinfo : EIATTR_KPARAM_INFO
	.align		4
.L_9:
        /*0018*/ 	.byte	0x04, 0x17
        /*001a*/ 	.short	(.L_11 - .L_10)
.L_10:
        /*001c*/ 	.word	0x00000000
        /*0020*/ 	.short	0x0000
        /*0022*/ 	.short	0x0000
        /*0024*/ 	.byte	0x00, 0xf5, 0x21, 0x00


	//----- nvinfo : EIATTR_SPARSE_MMA_MASK
	.align		4
.L_11:
        /*0028*/ 	.byte	0x03, 0x50
        /*002a*/ 	.short	0x0000


	//----- nvinfo : EIATTR_MAXREG_COUNT
	.align		4
        /*002c*/ 	.byte	0x03, 0x1b
        /*002e*/ 	.short	0x00ff


	//----- nvinfo : EIATTR_MERCURY_ISA_VERSION
	.align		4
        /*0030*/ 	.byte	0x03, 0x5f
        /*0032*/ 	.short	0x0101


	//----- nvinfo : EIATTR_VRC_CTA_INIT_COUNT
	.align		4
        /*0034*/ 	.byte	0x02, 0x4a
	.zero		1
	.zero		1


	//----- nvinfo : EIATTR_EXIT_INSTR_OFFSETS
	.align		4
        /*0038*/ 	.byte	0x04, 0x1c
        /*003a*/ 	.short	(.L_13 - .L_12)


	//   ....[0]....
.L_12:
        /*003c*/ 	.word	0x000000b0


	//----- nvinfo : EIATTR_CBANK_PARAM_SIZE
	.align		4
.L_13:
        /*0040*/ 	.byte	0x03, 0x19
        /*0042*/ 	.short	0x000c


	//----- nvinfo : EIATTR_PARAM_CBANK
	.align		4
        /*0044*/ 	.byte	0x04, 0x0a
        /*0046*/ 	.short	(.L_15 - .L_14)
	.align		4
.L_14:
        /*0048*/ 	.word	index@(.nv.constant0._Z15test_input_argsPii)
        /*004c*/ 	.short	0x0380
        /*004e*/ 	.short	0x000c


	//----- nvinfo : EIATTR_SW_WAR
	.align		4
.L_15:
        /*0050*/ 	.byte	0x04, 0x36
        /*0052*/ 	.short	(.L_17 - .L_16)
.L_16:
        /*0054*/ 	.word	0x00000008
.L_17:


//--------------------- .nv.callgraph             --------------------------
	.section	.nv.callgraph,"",@"SHT_CUDA_CALLGRAPH"
	.align	4
	.sectionentsize	8
	.align		4
        /*0000*/ 	.word	0x00000000
	.align		4
        /*0004*/ 	.word	0xffffffff
	.align		4
        /*0008*/ 	.word	0x00000000
	.align		4
        /*000c*/ 	.word	0xfffffffe
	.align		4
        /*0010*/ 	.word	0x00000000
	.align		4
        /*0014*/ 	.word	0xfffffffd
	.align		4
        /*0018*/ 	.word	0x00000000
	.align		4
        /*001c*/ 	.word	0xfffffffc


//--------------------- .text._Z15test_input_argsPii --------------------------
	.section	.text._Z15test_input_argsPii,"ax",@progbits
	.align	128
        .global         _Z15test_input_argsPii
        .type           _Z15test_input_argsPii,@function
        .size           _Z15test_input_argsPii,(.L_x_1 - _Z15test_input_argsPii)
        .other          _Z15test_input_argsPii,@"STO_CUDA_ENTRY STV_DEFAULT"
_Z15test_input_argsPii:
.text._Z15test_input_argsPii:
[----:B------:R-:W-:Y:S08]  /*0000*/  LDC R1, c[0x0][0x37c] ;  /* 0x0000df00ff017b82 */ /* 0x000ff00000000800 */
[----:B------:R-:W0:Y:S01]  /*0010*/  LDC R9, c[0x0][0x388] ;  /* 0x0000e200ff097b82 */ /* 0x000e220000000800 */
[----:B------:R-:W1:Y:S01]  /*0020*/  LDCU.64 UR4, c[0x0][0x358] ;  /* 0x00006b00ff0477ac */ /* 0x000e620008000a00 */
[----:B------:R-:W-:-:S06]  /*0030*/  HFMA2 R7, -RZ, RZ, 0, 2.50339508056640625e-06 ;  /* 0x0000002aff077431 */ /* 0x000fcc00000001ff */
[----:B------:R-:W0:Y:S08]  /*0040*/  LDC.64 R2, c[0x0][0x380] ;  /* 0x0000e000ff027b82 */ /* 0x000e300000000a00 */
[----:B------:R-:W1:Y:S01]  /*0050*/  LDC.64 R4, c[0x0][0x380] ;  /* 0x0000e000ff047b82 */ /* 0x000e620000000a00 */
[----:B0-----:R-:W-:Y:S01]  /*0060*/  IMAD.WIDE R2, R9, 0x4, R2 ;  /* 0x0000000409027825 */ /* 0x001fe200078e0202 */
[----:B-1----:R-:W-:Y:S04]  /*0070*/  STG.E desc[UR4][R4.64+0x8], R7 ;  /* 0x0000080704007986 */ /* 0x002fe8000c101904 */
[----:B------:R-:W-:Y:S04]  /*0080*/  STG.E desc[UR4][R2.64], R7 ;  /* 0x0000000702007986 */ /* 0x000fe8000c101904 */
[----:B------:R-:W-:Y:S04]  /*0090*/  STG.E desc[UR4][R2.64+0x4], R7 ;  /* 0x0000040702007986 */ /* 0x000fe8000c101904 */
[----:B------:R-:W-:Y:S01]  /*00a0*/  STG.E desc[UR4][R4.64+0x4], R7 ;  /* 0x0000040704007986 */ /* 0x000fe2000c101904 */
[----:B------:R-:W-:Y:S05]  /*00b0*/  EXIT ;  /* 0x000000000000794d */ /* 0x000fea0003800000 */
.L_x_0:
[----:B------:R-:W-:-:S00]  /*00c0*/  BRA `(.L_x_0) ;  /* 0xfffffffc00fc7947 */ /* 0x000fc0000383ffff */
[----:B------:R-:W-:-:S00]  /*00d0*/  NOP ;  /* 0x0000000000007918 */ /* 0x000fc00000000000 */
        /* <DEDUP_REMOVED lines=10> */
.L_x_1:


//--------------------- .nv.shared.reserved.0     --------------------------
	.section	.nv.shared.reserved.0,"aw",@nobits
	.weak		__nv_reservedSMEM_offset_0_alias
	.size		__nv_reservedSMEM_offset_0_alias, 0, 64
	.other		__nv_reservedSMEM_offset_0_alias,@"STO_CUDA_RESERVED_SHARED STV_DEFAULT"
__nv_reservedSMEM_offset_0_alias:
	.zero		0
	.zero		64


//--------------------- .nv.constant0._Z15test_input_argsPii --------------------------
	.section	.nv.constant0._Z15test_input_argsPii,"a",@progbits
	.sectionflags	@""
	.align	4
.nv.constant0._Z15test_input_argsPii:
	.zero		908


//--------------------- SYMBOLS --------------------------

	.type		.nv.reservedSmem.offset0,@object
	.size		.nv.reservedSmem.offset0,0x4
